//
// Generated by NVIDIA NVVM Compiler
//
// Compiler Build ID: CL-36424714
// Cuda compilation tools, release 13.0, V13.0.88
// Based on NVVM 20.0.0
//

.version 9.0
.target sm_100
.address_size 64

	// .globl	_Z6kernelPfm

.visible .entry _Z6kernelPfm(
	.param .u64 .ptr .align 1 _Z6kernelPfm_param_0,
	.param .u64 _Z6kernelPfm_param_1
)
{
	.reg .pred 	%p<5>;
	.reg .b32 	%r<22>;
	.reg .b32 	%f<2>;
	.reg .b64 	%rd<8>;

	ld.param.u64 	%rd3, [_Z6kernelPfm_param_0];
	ld.param.u64 	%rd4, [_Z6kernelPfm_param_1];
	mov.u32 	%r11, %ctaid.y;
	mov.u32 	%r1, %ntid.y;
	mov.u32 	%r12, %tid.y;
	mad.lo.s32 	%r20, %r11, %r1, %r12;
	setp.gt.u32 	%p1, %r20, 10;
	@%p1 bra 	$L__BB0_6;
	mov.u32 	%r13, %ctaid.x;
	mov.u32 	%r14, %ntid.x;
	mov.u32 	%r15, %tid.x;
	mad.lo.s32 	%r3, %r13, %r14, %r15;
	mov.u32 	%r16, %nctaid.x;
	mul.lo.s32 	%r4, %r14, %r16;
	mov.u32 	%r17, %nctaid.y;
	mul.lo.s32 	%r5, %r1, %r17;
	cvta.to.global.u64 	%rd1, %rd3;
$L__BB0_2:
	setp.gt.s32 	%p2, %r3, 2;
	@%p2 bra 	$L__BB0_5;
	mul.lo.s32 	%r7, %r20, 3;
	cvt.u64.u32 	%rd5, %r20;
	mad.lo.s64 	%rd2, %rd4, %rd5, %rd1;
	mov.u32 	%r21, %r3;
$L__BB0_4:
	add.s32 	%r18, %r21, %r7;
	shl.b32 	%r19, %r18, 1;
	cvt.rn.f32.s32 	%f1, %r19;
	mul.wide.s32 	%rd6, %r21, 4;
	add.s64 	%rd7, %rd2, %rd6;
	st.global.f32 	[%rd7], %f1;
	add.s32 	%r21, %r21, %r4;
	setp.lt.s32 	%p3, %r21, 3;
	@%p3 bra 	$L__BB0_4;
$L__BB0_5:
	add.s32 	%r20, %r20, %r5;
	setp.lt.u32 	%p4, %r20, 11;
	@%p4 bra 	$L__BB0_2;
$L__BB0_6:
	ret;

}


// ===== COMPILED SASS (sm_100) =====

	.target	sm_100

	.elftype	@"ET_EXEC"


//--------------------- .note.nv.tkinfo           --------------------------
	.section	.note.nv.tkinfo,"",@"SHT_NOTE"
	.sectionflags	@"SHF_NOTE_NV_TKINFO"
	.tkinfo
        /*0018*/ 	.word	0x00000002
        /*0030*/ 	.string	""
        /*0030*/ 	.string	"ptxas"
        /*0030*/ 	.string	"Cuda compilation tools, release 13.0, V13.0.88"
        /*0030*/ 	.string	"Build cuda_13.0.r13.0/compiler.36424714_0"
        /*0030*/ 	.string	"-arch sm_100 -m 64 "



//--------------------- .note.nv.cuinfo           --------------------------
	.section	.note.nv.cuinfo,"",@"SHT_NOTE"
	.sectionflags	@"SHF_NOTE_NV_CUINFO"
        /*0018*/ 	.short	0x0002
        /*001a*/ 	.short	0x0064
        /*001c*/ 	.short	0x0082
	.zero		2


//--------------------- .nv.info                  --------------------------
	.section	.nv.info,"",@"SHT_CUDA_INFO"
	.align	4


	//----- nvinfo : EIATTR_REGCOUNT
	.align		4
        /*0000*/ 	.byte	0x04, 0x2f
        /*0002*/ 	.short	(.L_1 - .L_0)
	.align		4
.L_0:
        /*0004*/ 	.word	index@(_Z6kernelPfm)
        /*0008*/ 	.word	0x00000010


	//----- nvinfo : EIATTR_FRAME_SIZE
	.align		4
.L_1:
        /*000c*/ 	.byte	0x04, 0x11
        /*000e*/ 	.short	(.L_3 - .L_2)
	.align		4
.L_2:
        /*0010*/ 	.word	index@(_Z6kernelPfm)
        /*0014*/ 	.word	0x00000000


	//----- nvinfo : EIATTR_MIN_STACK_SIZE
	.align		4
.L_3:
        /*0018*/ 	.byte	0x04, 0x12
        /*001a*/ 	.short	(.L_5 - .L_4)
	.align		4
.L_4:
        /*001c*/ 	.word	index@(_Z6kernelPfm)
        /*0020*/ 	.word	0x00000000
.L_5:


//--------------------- .nv.compat                --------------------------
	.section	.nv.compat,"",@"SHT_CUDA_COMPAT_INFO"
	.align	4
        /*0000*/ 	.byte	0x02, 0x09, 0x00, 0x00, 0x02, 0x02, 0x01, 0x00, 0x02, 0x05, 0x05, 0x00, 0x03, 0x07, 0x01, 0x01
        /*0010*/ 	.byte	0x02, 0x03, 0x00, 0x00, 0x02, 0x06, 0x01, 0x00, 0x04, 0x0b, 0x08, 0x00, 0x09, 0x00, 0x00, 0x00
        /*0020*/ 	.byte	0x00, 0x00, 0x00, 0x00


//--------------------- .nv.info._Z6kernelPfm     --------------------------
	.section	.nv.info._Z6kernelPfm,"",@"SHT_CUDA_INFO"
	.sectionflags	@""
	.align	4


	//----- nvinfo : EIATTR_CUDA_API_VERSION
	.align		4
        /*0000*/ 	.byte	0x04, 0x37
        /*0002*/ 	.short	(.L_7 - .L_6)
.L_6:
        /*0004*/ 	.word	0x00000082


	//----- nvinfo : EIATTR_KPARAM_INFO
	.align		4
.L_7:
        /*0008*/ 	.byte	0x04, 0x17
        /*000a*/ 	.short	(.L_9 - .L_8)
.L_8:
        /*000c*/ 	.word	0x00000000
        /*0010*/ 	.short	0x0001
        /*0012*/ 	.short	0x0008
        /*0014*/ 	.byte	0x00, 0xf0, 0x21, 0x00


	//----- nvinfo : EIATTR_KPARAM_INFO
	.align		4
.L_9:
        /*0018*/ 	.byte	0x04, 0x17
        /*001a*/ 	.short	(.L_11 - .L_10)
.L_10:
        /*001c*/ 	.word	0x00000000
        /*0020*/ 	.short	0x0000
        /*0022*/ 	.short	0x0000
        /*0024*/ 	.byte	0x00, 0xf5, 0x21, 0x00


	//----- nvinfo : EIATTR_SPARSE_MMA_MASK
	.align		4
.L_11:
        /*0028*/ 	.byte	0x03, 0x50
        /*002a*/ 	.short	0x0000


	//----- nvinfo : EIATTR_MAXREG_COUNT
	.align		4
        /*002c*/ 	.byte	0x03, 0x1b
        /*002e*/ 	.short	0x00ff


	//----- nvinfo : EIATTR_MERCURY_ISA_VERSION
	.align		4
        /*0030*/ 	.byte	0x03, 0x5f
        /*0032*/ 	.short	0x0101


	//----- nvinfo : EIATTR_VRC_CTA_INIT_COUNT
	.align		4
        /*0034*/ 	.byte	0x02, 0x4a
	.zero		1
	.zero		1


	//----- nvinfo : EIATTR_EXIT_INSTR_OFFSETS
	.align		4
        /*0038*/ 	.byte	0x04, 0x1c
        /*003a*/ 	.short	(.L_13 - .L_12)


	//   ....[0]....
.L_12:
        /*003c*/ 	.word	0x00000060


	//   ....[1]....
        /*0040*/ 	.word	0x00000240


	//----- nvinfo : EIATTR_CRS_STACK_SIZE
	.align		4
.L_13:
        /*0044*/ 	.byte	0x04, 0x1e
        /*0046*/ 	.short	(.L_15 - .L_14)
.L_14:
        /*0048*/ 	.word	0x00000000


	//----- nvinfo : EIATTR_CBANK_PARAM_SIZE
	.align		4
.L_15:
        /*004c*/ 	.byte	0x03, 0x19
        /*004e*/ 	.short	0x0010


	//----- nvinfo : EIATTR_PARAM_CBANK
	.align		4
        /*0050*/ 	.byte	0x04, 0x0a
        /*0052*/ 	.short	(.L_17 - .L_16)
	.align		4
.L_16:
        /*0054*/ 	.word	index@(.nv.constant0._Z6kernelPfm)
        /*0058*/ 	.short	0x0380
        /*005a*/ 	.short	0x0010


	//----- nvinfo : EIATTR_SW_WAR
	.align		4
.L_17:
        /*005c*/ 	.byte	0x04, 0x36
        /*005e*/ 	.short	(.L_19 - .L_18)
.L_18:
        /*0060*/ 	.word	0x00000008
.L_19:


//--------------------- .nv.callgraph             --------------------------
	.section	.nv.callgraph,"",@"SHT_CUDA_CALLGRAPH"
	.align	4
	.sectionentsize	8
	.align		4
        /*0000*/ 	.word	0x00000000
	.align		4
        /*0004*/ 	.word	0xffffffff
	.align		4
        /*0008*/ 	.word	0x00000000
	.align		4
        /*000c*/ 	.word	0xfffffffe
	.align		4
        /*0010*/ 	.word	0x00000000
	.align		4
        /*0014*/ 	.word	0xfffffffd
	.align		4
        /*0018*/ 	.word	0x00000000
	.align		4
        /*001c*/ 	.word	0xfffffffc


//--------------------- .text._Z6kernelPfm        --------------------------
	.section	.text._Z6kernelPfm,"ax",@progbits
	.align	128
        .global         _Z6kernelPfm
        .type           _Z6kernelPfm,@function
        .size           _Z6kernelPfm,(.L_x_5 - _Z6kernelPfm)
        .other          _Z6kernelPfm,@"STO_CUDA_ENTRY STV_DEFAULT"
_Z6kernelPfm:
.text._Z6kernelPfm:
[----:B------:R-:W-:Y:S01]  /*0000*/  LDC R1, c[0x0][0x37c] ;  /* 0x0000df00ff017b82 */ /* 0x000fe20000000800 */
[----:B------:R-:W0:Y:S07]  /*0010*/  S2R R0, SR_TID.Y ;  /* 0x0000000000007919 */ /* 0x000e2e0000002200 */
[----:B------:R-:W0:Y:S08]  /*0020*/  S2UR UR4, SR_CTAID.Y ;  /* 0x00000000000479c3 */ /* 0x000e300000002600 */
[----:B------:R-:W0:Y:S02]  /*0030*/  LDC R9, c[0x0][0x364] ;  /* 0x0000d900ff097b82 */ /* 0x000e240000000800 */
[----:B0-----:R-:W-:-:S05]  /*0040*/  IMAD R0, R9, UR4, R0 ;  /* 0x0000000409007c24 */ /* 0x001fca000f8e0200 */
[----:B------:R-:W-:-:S13]  /*0050*/  ISETP.GT.U32.AND P0, PT, R0, 0xa, PT ;  /* 0x0000000a0000780c */ /* 0x000fda0003f04070 */
[----:B------:R-:W-:Y:S05]  /*0060*/  @P0 EXIT ;  /* 0x000000000000094d */ /* 0x000fea0003800000 */
[----:B------:R-:W0:Y:S01]  /*0070*/  S2R R6, SR_TID.X ;  /* 0x0000000000067919 */ /* 0x000e220000002100 */
[----:B------:R-:W0:Y:S01]  /*0080*/  S2UR UR4, SR_CTAID.X ;  /* 0x00000000000479c3 */ /* 0x000e220000002500 */
[----:B------:R-:W1:Y:S07]  /*0090*/  LDCU.64 UR8, c[0x0][0x358] ;  /* 0x00006b00ff0877ac */ /* 0x000e6e0008000a00 */
[----:B------:R-:W0:Y:S01]  /*00a0*/  LDC R7, c[0x0][0x360] ;  /* 0x0000d800ff077b82 */ /* 0x000e220000000800 */
[----:B------:R-:W2:Y:S01]  /*00b0*/  LDCU UR5, c[0x0][0x370] ;  /* 0x00006e00ff0577ac */ /* 0x000ea20008000800 */
[----:B------:R-:W3:Y:S02]  /*00c0*/  LDCU UR6, c[0x0][0x374] ;  /* 0x00006e80ff0677ac */ /* 0x000ee40008000800 */
[----:B---3--:R-:W-:-:S02]  /*00d0*/  IMAD R9, R9, UR6, RZ ;  /* 0x0000000609097c24 */ /* 0x008fc4000f8e02ff */
[C---:B0-----:R-:W-:Y:S02]  /*00e0*/  IMAD R6, R7.reuse, UR4, R6 ;  /* 0x0000000407067c24 */ /* 0x041fe4000f8e0206 */
[----:B-12---:R-:W-:-:S07]  /*00f0*/  IMAD R7, R7, UR5, RZ ;  /* 0x0000000507077c24 */ /* 0x006fce000f8e02ff */
.L_x_3:
[----:B------:R-:W-:Y:S01]  /*0100*/  ISETP.GT.AND P0, PT, R6, 0x2, PT ;  /* 0x000000020600780c */ /* 0x000fe20003f04270 */
[----:B------:R-:W-:-:S12]  /*0110*/  BSSY.RECONVERGENT B0, `(.L_x_0) ;  /* 0x000000f000007945 */ /* 0x000fd80003800200 */
[----:B0-----:R-:W-:Y:S05]  /*0120*/  @P0 BRA `(.L_x_1) ;  /* 0x0000000000340947 */ /* 0x001fea0003800000 */
[----:B------:R-:W0:Y:S01]  /*0130*/  LDC.64 R2, c[0x0][0x380] ;  /* 0x0000e000ff027b82 */ /* 0x000e220000000a00 */
[----:B------:R-:W0:Y:S01]  /*0140*/  LDCU.64 UR4, c[0x0][0x388] ;  /* 0x00007100ff0477ac */ /* 0x000e220008000a00 */
[----:B------:R-:W-:Y:S01]  /*0150*/  MOV R11, R6 ;  /* 0x00000006000b7202 */ /* 0x000fe20000000f00 */
[----:B0-----:R-:W-:-:S04]  /*0160*/  IMAD.WIDE.U32 R4, R0, UR4, R2 ;  /* 0x0000000400047c25 */ /* 0x001fc8000f8e0002 */
[----:B------:R-:W-:-:S07]  /*0170*/  IMAD R5, R0, UR5, R5 ;  /* 0x0000000500057c24 */ /* 0x000fce000f8e0205 */
.L_x_2:
[----:B0-----:R-:W-:-:S05]  /*0180*/  IMAD R2, R0, 0x3, R11 ;  /* 0x0000000300027824 */ /* 0x001fca00078e020b */
[----:B------:R-:W-:Y:S01]  /*0190*/  SHF.L.U32 R8, R2, 0x1, RZ ;  /* 0x0000000102087819 */ /* 0x000fe200000006ff */
[----:B------:R-:W-:Y:S01]  /*01a0*/  IMAD.WIDE R2, R11, 0x4, R4 ;  /* 0x000000040b027825 */ /* 0x000fe200078e0204 */
[----:B------:R-:W-:Y:S02]  /*01b0*/  IADD3 R11, PT, PT, R7, R11, RZ ;  /* 0x0000000b070b7210 */ /* 0x000fe40007ffe0ff */
[----:B------:R-:W-:Y:S02]  /*01c0*/  I2FP.F32.S32 R13, R8 ;  /* 0x00000008000d7245 */ /* 0x000fe40000201400 */
[----:B------:R-:W-:-:S03]  /*01d0*/  ISETP.GE.AND P0, PT, R11, 0x3, PT ;  /* 0x000000030b00780c */ /* 0x000fc60003f06270 */
[----:B------:R0:W-:Y:S10]  /*01e0*/  STG.E desc[UR8][R2.64], R13 ;  /* 0x0000000d02007986 */ /* 0x0001f4000c101908 */
[----:B------:R-:W-:Y:S05]  /*01f0*/  @!P0 BRA `(.L_x_2) ;  /* 0xfffffffc00e08947 */ /* 0x000fea000383ffff */
.L_x_1:
[----:B------:R-:W-:Y:S05]  /*0200*/  BSYNC.RECONVERGENT B0 ;  /* 0x0000000000007941 */ /* 0x000fea0003800200 */
.L_x_0:
[----:B------:R-:W-:-:S04]  /*0210*/  IADD3 R0, PT, PT, R9, R0, RZ ;  /* 0x0000000009007210 */ /* 0x000fc80007ffe0ff */
[----:B------:R-:W-:-:S13]  /*0220*/  ISETP.GE.U32.AND P0, PT, R0, 0xb, PT ;  /* 0x0000000b0000780c */ /* 0x000fda0003f06070 */
[----:B------:R-:W-:Y:S05]  /*0230*/  @!P0 BRA `(.L_x_3) ;  /* 0xfffffffc00b08947 */ /* 0x000fea000383ffff */
[----:B------:R-:W-:Y:S05]  /*0240*/  EXIT ;  /* 0x000000000000794d */ /* 0x000fea0003800000 */
.L_x_4:
[----:B------:R-:W-:-:S00]  /*0250*/  BRA `(.L_x_4) ;  /* 0xfffffffc00fc7947 */ /* 0x000fc0000383ffff */
[----:B------:R-:W-:-:S00]  /*0260*/  NOP ;  /* 0x0000000000007918 */ /* 0x000fc00000000000 */
        /* <DEDUP_REMOVED lines=9> */
.L_x_5:


//--------------------- .nv.shared.reserved.0     --------------------------
	.section	.nv.shared.reserved.0,"aw",@nobits
	.weak		__nv_reservedSMEM_offset_0_alias
	.size		__nv_reservedSMEM_offset_0_alias, 0, 64
	.other		__nv_reservedSMEM_offset_0_alias,@"STO_CUDA_RESERVED_SHARED STV_DEFAULT"
__nv_reservedSMEM_offset_0_alias:
	.zero		0
	.zero		64


//--------------------- .nv.constant0._Z6kernelPfm --------------------------
	.section	.nv.constant0._Z6kernelPfm,"a",@progbits
	.sectionflags	@""
	.align	4
.nv.constant0._Z6kernelPfm:
	.zero		912


//--------------------- SYMBOLS --------------------------

	.type		.nv.reservedSmem.offset0,@object
	.size		.nv.reservedSmem.offset0,0x4
